//
// Generated by NVIDIA NVVM Compiler
//
// Compiler Build ID: CL-36424714
// Cuda compilation tools, release 13.0, V13.0.88
// Based on NVVM 20.0.0
//

.version 9.0
.target sm_100
.address_size 64

	// .globl	_Z11gpu_vec_addPfS_S_i

.visible .entry _Z11gpu_vec_addPfS_S_i(
	.param .u64 .ptr .align 1 _Z11gpu_vec_addPfS_S_i_param_0,
	.param .u64 .ptr .align 1 _Z11gpu_vec_addPfS_S_i_param_1,
	.param .u64 .ptr .align 1 _Z11gpu_vec_addPfS_S_i_param_2,
	.param .u32 _Z11gpu_vec_addPfS_S_i_param_3
)
{
	.reg .pred 	%p<2>;
	.reg .b32 	%r<6>;
	.reg .b32 	%f<4>;
	.reg .b64 	%rd<11>;

	ld.param.u64 	%rd1, [_Z11gpu_vec_addPfS_S_i_param_0];
	ld.param.u64 	%rd2, [_Z11gpu_vec_addPfS_S_i_param_1];
	ld.param.u64 	%rd3, [_Z11gpu_vec_addPfS_S_i_param_2];
	ld.param.u32 	%r2, [_Z11gpu_vec_addPfS_S_i_param_3];
	mov.u32 	%r3, %ntid.x;
	mov.u32 	%r4, %ctaid.x;
	mov.u32 	%r5, %tid.x;
	mad.lo.s32 	%r1, %r3, %r4, %r5;
	setp.ge.s32 	%p1, %r1, %r2;
	@%p1 bra 	$L__BB0_2;
	cvta.to.global.u64 	%rd4, %rd1;
	cvta.to.global.u64 	%rd5, %rd2;
	cvta.to.global.u64 	%rd6, %rd3;
	mul.wide.s32 	%rd7, %r1, 4;
	add.s64 	%rd8, %rd4, %rd7;
	ld.global.f32 	%f1, [%rd8];
	add.s64 	%rd9, %rd5, %rd7;
	ld.global.f32 	%f2, [%rd9];
	add.f32 	%f3, %f1, %f2;
	add.s64 	%rd10, %rd6, %rd7;
	st.global.f32 	[%rd10], %f3;
$L__BB0_2:
	ret;

}


// ===== COMPILED SASS (sm_100) =====

	.target	sm_100

	.elftype	@"ET_EXEC"


//--------------------- .note.nv.tkinfo           --------------------------
	.section	.note.nv.tkinfo,"",@"SHT_NOTE"
	.sectionflags	@"SHF_NOTE_NV_TKINFO"
	.tkinfo
        /*0018*/ 	.word	0x00000002
        /*0030*/ 	.string	""
        /*0030*/ 	.string	"ptxas"
        /*0030*/ 	.string	"Cuda compilation tools, release 13.0, V13.0.88"
        /*0030*/ 	.string	"Build cuda_13.0.r13.0/compiler.36424714_0"
        /*0030*/ 	.string	"-arch sm_100 -m 64 "



//--------------------- .note.nv.cuinfo           --------------------------
	.section	.note.nv.cuinfo,"",@"SHT_NOTE"
	.sectionflags	@"SHF_NOTE_NV_CUINFO"
        /*0018*/ 	.short	0x0002
        /*001a*/ 	.short	0x0064
        /*001c*/ 	.short	0x0082
	.zero		2


//--------------------- .nv.info                  --------------------------
	.section	.nv.info,"",@"SHT_CUDA_INFO"
	.align	4


	//----- nvinfo : EIATTR_REGCOUNT
	.align		4
        /*0000*/ 	.byte	0x04, 0x2f
        /*0002*/ 	.short	(.L_1 - .L_0)
	.align		4
.L_0:
        /*0004*/ 	.word	index@(_Z11gpu_vec_addPfS_S_i)
        /*0008*/ 	.word	0x0000000c


	//----- nvinfo : EIATTR_FRAME_SIZE
	.align		4
.L_1:
        /*000c*/ 	.byte	0x04, 0x11
        /*000e*/ 	.short	(.L_3 - .L_2)
	.align		4
.L_2:
        /*0010*/ 	.word	index@(_Z11gpu_vec_addPfS_S_i)
        /*0014*/ 	.word	0x00000000


	//----- nvinfo : EIATTR_MIN_STACK_SIZE
	.align		4
.L_3:
        /*0018*/ 	.byte	0x04, 0x12
        /*001a*/ 	.short	(.L_5 - .L_4)
	.align		4
.L_4:
        /*001c*/ 	.word	index@(_Z11gpu_vec_addPfS_S_i)
        /*0020*/ 	.word	0x00000000
.L_5:


//--------------------- .nv.compat                --------------------------
	.section	.nv.compat,"",@"SHT_CUDA_COMPAT_INFO"
	.align	4
        /*0000*/ 	.byte	0x02, 0x09, 0x00, 0x00, 0x02, 0x02, 0x01, 0x00, 0x02, 0x05, 0x05, 0x00, 0x03, 0x07, 0x01, 0x01
        /*0010*/ 	.byte	0x02, 0x03, 0x00, 0x00, 0x02, 0x06, 0x01, 0x00, 0x04, 0x0b, 0x08, 0x00, 0x09, 0x00, 0x00, 0x00
        /*0020*/ 	.byte	0x00, 0x00, 0x00, 0x00


//--------------------- .nv.info._Z11gpu_vec_addPfS_S_i --------------------------
	.section	.nv.info._Z11gpu_vec_addPfS_S_i,"",@"SHT_CUDA_INFO"
	.sectionflags	@""
	.align	4


	//----- nvinfo : EIATTR_CUDA_API_VERSION
	.align		4
        /*0000*/ 	.byte	0x04, 0x37
        /*0002*/ 	.short	(.L_7 - .L_6)
.L_6:
        /*0004*/ 	.word	0x00000082


	//----- nvinfo : EIATTR_KPARAM_INFO
	.align		4
.L_7:
        /*0008*/ 	.byte	0x04, 0x17
        /*000a*/ 	.short	(.L_9 - .L_8)
.L_8:
        /*000c*/ 	.word	0x00000000
        /*0010*/ 	.short	0x0003
        /*0012*/ 	.short	0x0018
        /*0014*/ 	.byte	0x00, 0xf0, 0x11, 0x00


	//----- nvinfo : EIATTR_KPARAM_INFO
	.align		4
.L_9:
        /*0018*/ 	.byte	0x04, 0x17
        /*001a*/ 	.short	(.L_11 - .L_10)
.L_10:
        /*001c*/ 	.word	0x00000000
        /*0020*/ 	.short	0x0002
        /*0022*/ 	.short	0x0010
        /*0024*/ 	.byte	0x00, 0xf5, 0x21, 0x00


	//----- nvinfo : EIATTR_KPARAM_INFO
	.align		4
.L_11:
        /*0028*/ 	.byte	0x04, 0x17
        /*002a*/ 	.short	(.L_13 - .L_12)
.L_12:
        /*002c*/ 	.word	0x00000000
        /*0030*/ 	.short	0x0001
        /*0032*/ 	.short	0x0008
        /*0034*/ 	.byte	0x00, 0xf5, 0x21, 0x00


	//----- nvinfo : EIATTR_KPARAM_INFO
	.align		4
.L_13:
        /*0038*/ 	.byte	0x04, 0x17
        /*003a*/ 	.short	(.L_15 - .L_14)
.L_14:
        /*003c*/ 	.word	0x00000000
        /*0040*/ 	.short	0x0000
        /*0042*/ 	.short	0x0000
        /*0044*/ 	.byte	0x00, 0xf5, 0x21, 0x00


	//----- nvinfo : EIATTR_SPARSE_MMA_MASK
	.align		4
.L_15:
        /*0048*/ 	.byte	0x03, 0x50
        /*004a*/ 	.short	0x0000


	//----- nvinfo : EIATTR_MAXREG_COUNT
	.align		4
        /*004c*/ 	.byte	0x03, 0x1b
        /*004e*/ 	.short	0x00ff


	//----- nvinfo : EIATTR_MERCURY_ISA_VERSION
	.align		4
        /*0050*/ 	.byte	0x03, 0x5f
        /*0052*/ 	.short	0x0101


	//----- nvinfo : EIATTR_VRC_CTA_INIT_COUNT
	.align		4
        /*0054*/ 	.byte	0x02, 0x4a
	.zero		1
	.zero		1


	//----- nvinfo : EIATTR_EXIT_INSTR_OFFSETS
	.align		4
        /*0058*/ 	.byte	0x04, 0x1c
        /*005a*/ 	.short	(.L_17 - .L_16)


	//   ....[0]....
.L_16:
        /*005c*/ 	.word	0x00000070


	//   ....[1]....
        /*0060*/ 	.word	0x00000130


	//----- nvinfo : EIATTR_CBANK_PARAM_SIZE
	.align		4
.L_17:
        /*0064*/ 	.byte	0x03, 0x19
        /*0066*/ 	.short	0x001c


	//----- nvinfo : EIATTR_PARAM_CBANK
	.align		4
        /*0068*/ 	.byte	0x04, 0x0a
        /*006a*/ 	.short	(.L_19 - .L_18)
	.align		4
.L_18:
        /*006c*/ 	.word	index@(.nv.constant0._Z11gpu_vec_addPfS_S_i)
        /*0070*/ 	.short	0x0380
        /*0072*/ 	.short	0x001c


	//----- nvinfo : EIATTR_SW_WAR
	.align		4
.L_19:
        /*0074*/ 	.byte	0x04, 0x36
        /*0076*/ 	.short	(.L_21 - .L_20)
.L_20:
        /*0078*/ 	.word	0x00000008
.L_21:


//--------------------- .nv.callgraph             --------------------------
	.section	.nv.callgraph,"",@"SHT_CUDA_CALLGRAPH"
	.align	4
	.sectionentsize	8
	.align		4
        /*0000*/ 	.word	0x00000000
	.align		4
        /*0004*/ 	.word	0xffffffff
	.align		4
        /*0008*/ 	.word	0x00000000
	.align		4
        /*000c*/ 	.word	0xfffffffe
	.align		4
        /*0010*/ 	.word	0x00000000
	.align		4
        /*0014*/ 	.word	0xfffffffd
	.align		4
        /*0018*/ 	.word	0x00000000
	.align		4
        /*001c*/ 	.word	0xfffffffc


//--------------------- .text._Z11gpu_vec_addPfS_S_i --------------------------
	.section	.text._Z11gpu_vec_addPfS_S_i,"ax",@progbits
	.align	128
        .global         _Z11gpu_vec_addPfS_S_i
        .type           _Z11gpu_vec_addPfS_S_i,@function
        .size           _Z11gpu_vec_addPfS_S_i,(.L_x_1 - _Z11gpu_vec_addPfS_S_i)
        .other          _Z11gpu_vec_addPfS_S_i,@"STO_CUDA_ENTRY STV_DEFAULT"
_Z11gpu_vec_addPfS_S_i:
.text._Z11gpu_vec_addPfS_S_i:
[----:B------:R-:W-:Y:S01]  /*0000*/  LDC R1, c[0x0][0x37c] ;  /* 0x0000df00ff017b82 */ /* 0x000fe20000000800 */
[----:B------:R-:W0:Y:S01]  /*0010*/  S2R R9, SR_CTAID.X ;  /* 0x0000000000097919 */ /* 0x000e220000002500 */
[----:B------:R-:W0:Y:S01]  /*0020*/  LDCU UR4, c[0x0][0x360] ;  /* 0x00006c00ff0477ac */ /* 0x000e220008000800 */
[----:B------:R-:W0:Y:S01]  /*0030*/  S2R R0, SR_TID.X ;  /* 0x0000000000007919 */ /* 0x000e220000002100 */
[----:B------:R-:W1:Y:S01]  /*0040*/  LDCU UR5, c[0x0][0x398] ;  /* 0x00007300ff0577ac */ /* 0x000e620008000800 */
[----:B0-----:R-:W-:-:S05]  /*0050*/  IMAD R9, R9, UR4, R0 ;  /* 0x0000000409097c24 */ /* 0x001fca000f8e0200 */
[----:B-1----:R-:W-:-:S13]  /*0060*/  ISETP.GE.AND P0, PT, R9, UR5, PT ;  /* 0x0000000509007c0c */ /* 0x002fda000bf06270 */
[----:B------:R-:W-:Y:S05]  /*0070*/  @P0 EXIT ;  /* 0x000000000000094d */ /* 0x000fea0003800000 */
[----:B------:R-:W0:Y:S01]  /*0080*/  LDC.64 R2, c[0x0][0x380] ;  /* 0x0000e000ff027b82 */ /* 0x000e220000000a00 */
[----:B------:R-:W1:Y:S07]  /*0090*/  LDCU.64 UR4, c[0x0][0x358] ;  /* 0x00006b00ff0477ac */ /* 0x000e6e0008000a00 */
[----:B------:R-:W2:Y:S08]  /*00a0*/  LDC.64 R4, c[0x0][0x388] ;  /* 0x0000e200ff047b82 */ /* 0x000eb00000000a00 */
[----:B------:R-:W3:Y:S01]  /*00b0*/  LDC.64 R6, c[0x0][0x390] ;  /* 0x0000e400ff067b82 */ /* 0x000ee20000000a00 */
[----:B0-----:R-:W-:-:S06]  /*00c0*/  IMAD.WIDE R2, R9, 0x4, R2 ;  /* 0x0000000409027825 */ /* 0x001fcc00078e0202 */
[----:B-1----:R-:W4:Y:S01]  /*00d0*/  LDG.E R2, desc[UR4][R2.64] ;  /* 0x0000000402027981 */ /* 0x002f22000c1e1900 */
[----:B--2---:R-:W-:-:S06]  /*00e0*/  IMAD.WIDE R4, R9, 0x4, R4 ;  /* 0x0000000409047825 */ /* 0x004fcc00078e0204 */
[----:B------:R-:W4:Y:S01]  /*00f0*/  LDG.E R5, desc[UR4][R4.64] ;  /* 0x0000000404057981 */ /* 0x000f22000c1e1900 */
[----:B---3--:R-:W-:-:S04]  /*0100*/  IMAD.WIDE R6, R9, 0x4, R6 ;  /* 0x0000000409067825 */ /* 0x008fc800078e0206 */
[----:B----4-:R-:W-:-:S05]  /*0110*/  FADD R9, R2, R5 ;  /* 0x0000000502097221 */ /* 0x010fca0000000000 */
[----:B------:R-:W-:Y:S01]  /*0120*/  STG.E desc[UR4][R6.64], R9 ;  /* 0x0000000906007986 */ /* 0x000fe2000c101904 */
[----:B------:R-:W-:Y:S05]  /*0130*/  EXIT ;  /* 0x000000000000794d */ /* 0x000fea0003800000 */
.L_x_0:
[----:B------:R-:W-:-:S00]  /*0140*/  BRA `(.L_x_0) ;  /* 0xfffffffc00fc7947 */ /* 0x000fc0000383ffff */
[----:B------:R-:W-:-:S00]  /*0150*/  NOP ;  /* 0x0000000000007918 */ /* 0x000fc00000000000 */
        /* <DEDUP_REMOVED lines=10> */
.L_x_1:


//--------------------- .nv.shared.reserved.0     --------------------------
	.section	.nv.shared.reserved.0,"aw",@nobits
	.weak		__nv_reservedSMEM_offset_0_alias
	.size		__nv_reservedSMEM_offset_0_alias, 0, 64
	.other		__nv_reservedSMEM_offset_0_alias,@"STO_CUDA_RESERVED_SHARED STV_DEFAULT"
__nv_reservedSMEM_offset_0_alias:
	.zero		0
	.zero		64


//--------------------- .nv.constant0._Z11gpu_vec_addPfS_S_i --------------------------
	.section	.nv.constant0._Z11gpu_vec_addPfS_S_i,"a",@progbits
	.sectionflags	@""
	.align	4
.nv.constant0._Z11gpu_vec_addPfS_S_i:
	.zero		924


//--------------------- SYMBOLS --------------------------

	.type		.nv.reservedSmem.offset0,@object
	.size		.nv.reservedSmem.offset0,0x4
